//
// Generated by NVIDIA NVVM Compiler
//
// Compiler Build ID: CL-36424714
// Cuda compilation tools, release 13.0, V13.0.88
// Based on NVVM 20.0.0
//

.version 9.0
.target sm_100
.address_size 64

	// .globl	backwardTanhKernel

.visible .entry backwardTanhKernel(
	.param .u32 backwardTanhKernel_param_0,
	.param .u64 .ptr .align 1 backwardTanhKernel_param_1,
	.param .u64 .ptr .align 1 backwardTanhKernel_param_2,
	.param .u64 .ptr .align 1 backwardTanhKernel_param_3
)
{
	.reg .pred 	%p<11>;
	.reg .b32 	%r<17>;
	.reg .b32 	%f<67>;
	.reg .b64 	%rd<12>;
	.reg .b64 	%fd<6>;

	ld.param.u32 	%r2, [backwardTanhKernel_param_0];
	ld.param.u64 	%rd1, [backwardTanhKernel_param_1];
	ld.param.u64 	%rd2, [backwardTanhKernel_param_2];
	ld.param.u64 	%rd3, [backwardTanhKernel_param_3];
	mov.u32 	%r3, %ntid.x;
	mov.u32 	%r4, %ctaid.x;
	mov.u32 	%r5, %tid.x;
	mad.lo.s32 	%r1, %r3, %r4, %r5;
	setp.ge.s32 	%p1, %r1, %r2;
	@%p1 bra 	$L__BB0_7;
	cvta.to.global.u64 	%rd4, %rd1;
	cvta.to.global.u64 	%rd5, %rd2;
	mul.wide.s32 	%rd6, %r1, 4;
	add.s64 	%rd7, %rd4, %rd6;
	ld.global.f32 	%f1, [%rd7];
	add.s64 	%rd8, %rd5, %rd6;
	ld.global.f32 	%f2, [%rd8];
	abs.f32 	%f3, %f1;
	setp.eq.f32 	%p2, %f1, 0f3F800000;
	mov.f32 	%f66, 0f3F800000;
	@%p2 bra 	$L__BB0_6;
	setp.num.f32 	%p3, %f3, %f3;
	@%p3 bra 	$L__BB0_4;
	mov.f32 	%f64, 0f40000000;
	add.rn.f32 	%f66, %f1, %f64;
	bra.uni 	$L__BB0_6;
$L__BB0_4:
	setp.lt.f32 	%p4, %f3, 0f00800000;
	mul.f32 	%f9, %f3, 0f4B800000;
	selp.f32 	%f10, %f9, %f3, %p4;
	mov.b32 	%r6, %f10;
	add.s32 	%r7, %r6, -1060439283;
	and.b32  	%r8, %r7, -8388608;
	sub.s32 	%r9, %r6, %r8;
	mov.b32 	%f11, %r9;
	cvt.rn.f32.s32 	%f12, %r8;
	selp.f32 	%f13, 0fC1C00000, 0f00000000, %p4;
	fma.rn.f32 	%f14, %f12, 0f34000000, %f13;
	add.f32 	%f15, %f11, 0fBF800000;
	add.f32 	%f16, %f11, 0f3F800000;
	rcp.approx.ftz.f32 	%f17, %f16;
	add.f32 	%f18, %f15, %f15;
	mul.f32 	%f19, %f18, %f17;
	mul.f32 	%f20, %f19, %f19;
	neg.f32 	%f21, %f19;
	sub.f32 	%f22, %f15, %f19;
	add.f32 	%f23, %f22, %f22;
	fma.rn.f32 	%f24, %f21, %f15, %f23;
	mul.rn.f32 	%f25, %f17, %f24;
	fma.rn.f32 	%f26, %f20, 0f3A2C32E4, 0f3B52E7DB;
	fma.rn.f32 	%f27, %f26, %f20, 0f3C93BB73;
	fma.rn.f32 	%f28, %f27, %f20, 0f3DF6384F;
	mul.rn.f32 	%f29, %f28, %f20;
	fma.rn.f32 	%f30, %f19, 0f3FB8AA3B, %f14;
	mul.f32 	%f31, %f29, 0f40400000;
	sub.f32 	%f32, %f14, %f30;
	fma.rn.f32 	%f33, %f19, 0f3FB8AA3B, %f32;
	fma.rn.f32 	%f34, %f25, 0f3FB8AA3B, %f33;
	fma.rn.f32 	%f35, %f19, 0f32A55E34, %f34;
	fma.rn.f32 	%f36, %f31, %f25, %f35;
	fma.rn.f32 	%f37, %f29, %f19, %f36;
	add.rn.f32 	%f38, %f30, %f37;
	mov.f32 	%f39, 0f40000000;
	mul.rn.f32 	%f40, %f38, %f39;
	cvt.rni.f32.f32 	%f41, %f40;
	sub.f32 	%f42, %f40, %f41;
	neg.f32 	%f43, %f40;
	fma.rn.f32 	%f44, %f38, 0f40000000, %f43;
	neg.f32 	%f45, %f30;
	add.rn.f32 	%f46, %f38, %f45;
	neg.f32 	%f47, %f46;
	add.rn.f32 	%f48, %f37, %f47;
	fma.rn.f32 	%f49, %f48, 0f40000000, %f44;
	add.f32 	%f50, %f42, %f49;
	setp.gt.f32 	%p5, %f41, 0f00000000;
	selp.b32 	%r10, 0, -2097152000, %p5;
	setp.neu.f32 	%p6, %f1, 0f00000000;
	setp.neu.f32 	%p7, %f3, 0f7F800000;
	setp.lt.f32 	%p8, %f40, 0f00000000;
	selp.f32 	%f51, 0f00000000, 0f7F800000, %p8;
	abs.f32 	%f52, %f40;
	setp.gt.f32 	%p9, %f52, 0f43180000;
	cvt.rzi.s32.f32 	%r11, %f41;
	shl.b32 	%r12, %r11, 23;
	sub.s32 	%r13, %r12, %r10;
	mov.b32 	%f53, %r13;
	add.s32 	%r14, %r10, 2130706432;
	mov.b32 	%f54, %r14;
	fma.rn.f32 	%f55, %f50, 0f391FCB8E, 0f3AAF85ED;
	fma.rn.f32 	%f56, %f55, %f50, 0f3C1D9856;
	fma.rn.f32 	%f57, %f56, %f50, 0f3D6357BB;
	fma.rn.f32 	%f58, %f57, %f50, 0f3E75FDEC;
	fma.rn.f32 	%f59, %f58, %f50, 0f3F317218;
	fma.rn.f32 	%f60, %f59, %f50, 0f3F800000;
	mul.f32 	%f61, %f60, %f54;
	mul.f32 	%f62, %f61, %f53;
	selp.f32 	%f66, %f51, %f62, %p9;
	and.pred  	%p10, %p6, %p7;
	@%p10 bra 	$L__BB0_6;
	add.f32 	%f63, %f1, %f1;
	mov.b32 	%r15, %f63;
	and.b32  	%r16, %r15, 2147483647;
	mov.b32 	%f66, %r16;
$L__BB0_6:
	cvt.f64.f32 	%fd1, %f66;
	mov.f64 	%fd2, 0d3FF0000000000000;
	sub.f64 	%fd3, %fd2, %fd1;
	cvt.f64.f32 	%fd4, %f2;
	mul.f64 	%fd5, %fd3, %fd4;
	cvt.rn.f32.f64 	%f65, %fd5;
	cvta.to.global.u64 	%rd9, %rd3;
	add.s64 	%rd11, %rd9, %rd6;
	st.global.f32 	[%rd11], %f65;
$L__BB0_7:
	ret;

}


// ===== COMPILED SASS (sm_100) =====

	.target	sm_100

	.elftype	@"ET_EXEC"


//--------------------- .note.nv.tkinfo           --------------------------
	.section	.note.nv.tkinfo,"",@"SHT_NOTE"
	.sectionflags	@"SHF_NOTE_NV_TKINFO"
	.tkinfo
        /*0018*/ 	.word	0x00000002
        /*0030*/ 	.string	""
        /*0030*/ 	.string	"ptxas"
        /*0030*/ 	.string	"Cuda compilation tools, release 13.0, V13.0.88"
        /*0030*/ 	.string	"Build cuda_13.0.r13.0/compiler.36424714_0"
        /*0030*/ 	.string	"-arch sm_100 -m 64 "



//--------------------- .note.nv.cuinfo           --------------------------
	.section	.note.nv.cuinfo,"",@"SHT_NOTE"
	.sectionflags	@"SHF_NOTE_NV_CUINFO"
        /*0018*/ 	.short	0x0002
        /*001a*/ 	.short	0x0064
        /*001c*/ 	.short	0x0082
	.zero		2


//--------------------- .nv.info                  --------------------------
	.section	.nv.info,"",@"SHT_CUDA_INFO"
	.align	4


	//----- nvinfo : EIATTR_REGCOUNT
	.align		4
        /*0000*/ 	.byte	0x04, 0x2f
        /*0002*/ 	.short	(.L_1 - .L_0)
	.align		4
.L_0:
        /*0004*/ 	.word	index@(backwardTanhKernel)
        /*0008*/ 	.word	0x00000010


	//----- nvinfo : EIATTR_FRAME_SIZE
	.align		4
.L_1:
        /*000c*/ 	.byte	0x04, 0x11
        /*000e*/ 	.short	(.L_3 - .L_2)
	.align		4
.L_2:
        /*0010*/ 	.word	index@(backwardTanhKernel)
        /*0014*/ 	.word	0x00000000


	//----- nvinfo : EIATTR_MIN_STACK_SIZE
	.align		4
.L_3:
        /*0018*/ 	.byte	0x04, 0x12
        /*001a*/ 	.short	(.L_5 - .L_4)
	.align		4
.L_4:
        /*001c*/ 	.word	index@(backwardTanhKernel)
        /*0020*/ 	.word	0x00000000
.L_5:


//--------------------- .nv.compat                --------------------------
	.section	.nv.compat,"",@"SHT_CUDA_COMPAT_INFO"
	.align	4
        /*0000*/ 	.byte	0x02, 0x09, 0x00, 0x00, 0x02, 0x02, 0x01, 0x00, 0x02, 0x05, 0x05, 0x00, 0x03, 0x07, 0x01, 0x01
        /*0010*/ 	.byte	0x02, 0x03, 0x00, 0x00, 0x02, 0x06, 0x01, 0x00, 0x04, 0x0b, 0x08, 0x00, 0x01, 0x00, 0x00, 0x00
        /*0020*/ 	.byte	0x00, 0x00, 0x00, 0x00


//--------------------- .nv.info.backwardTanhKernel --------------------------
	.section	.nv.info.backwardTanhKernel,"",@"SHT_CUDA_INFO"
	.sectionflags	@""
	.align	4


	//----- nvinfo : EIATTR_CUDA_API_VERSION
	.align		4
        /*0000*/ 	.byte	0x04, 0x37
        /*0002*/ 	.short	(.L_7 - .L_6)
.L_6:
        /*0004*/ 	.word	0x00000082


	//----- nvinfo : EIATTR_KPARAM_INFO
	.align		4
.L_7:
        /*0008*/ 	.byte	0x04, 0x17
        /*000a*/ 	.short	(.L_9 - .L_8)
.L_8:
        /*000c*/ 	.word	0x00000000
        /*0010*/ 	.short	0x0003
        /*0012*/ 	.short	0x0018
        /*0014*/ 	.byte	0x00, 0xf5, 0x21, 0x00


	//----- nvinfo : EIATTR_KPARAM_INFO
	.align		4
.L_9:
        /*0018*/ 	.byte	0x04, 0x17
        /*001a*/ 	.short	(.L_11 - .L_10)
.L_10:
        /*001c*/ 	.word	0x00000000
        /*0020*/ 	.short	0x0002
        /*0022*/ 	.short	0x0010
        /*0024*/ 	.byte	0x00, 0xf5, 0x21, 0x00


	//----- nvinfo : EIATTR_KPARAM_INFO
	.align		4
.L_11:
        /*0028*/ 	.byte	0x04, 0x17
        /*002a*/ 	.short	(.L_13 - .L_12)
.L_12:
        /*002c*/ 	.word	0x00000000
        /*0030*/ 	.short	0x0001
        /*0032*/ 	.short	0x0008
        /*0034*/ 	.byte	0x00, 0xf5, 0x21, 0x00


	//----- nvinfo : EIATTR_KPARAM_INFO
	.align		4
.L_13:
        /*0038*/ 	.byte	0x04, 0x17
        /*003a*/ 	.short	(.L_15 - .L_14)
.L_14:
        /*003c*/ 	.word	0x00000000
        /*0040*/ 	.short	0x0000
        /*0042*/ 	.short	0x0000
        /*0044*/ 	.byte	0x00, 0xf0, 0x11, 0x00


	//----- nvinfo : EIATTR_SPARSE_MMA_MASK
	.align		4
.L_15:
        /*0048*/ 	.byte	0x03, 0x50
        /*004a*/ 	.short	0x0000


	//----- nvinfo : EIATTR_MAXREG_COUNT
	.align		4
        /*004c*/ 	.byte	0x03, 0x1b
        /*004e*/ 	.short	0x00ff


	//----- nvinfo : EIATTR_MERCURY_ISA_VERSION
	.align		4
        /*0050*/ 	.byte	0x03, 0x5f
        /*0052*/ 	.short	0x0101


	//----- nvinfo : EIATTR_VRC_CTA_INIT_COUNT
	.align		4
        /*0054*/ 	.byte	0x02, 0x4a
	.zero		1
	.zero		1


	//----- nvinfo : EIATTR_EXIT_INSTR_OFFSETS
	.align		4
        /*0058*/ 	.byte	0x04, 0x1c
        /*005a*/ 	.short	(.L_17 - .L_16)


	//   ....[0]....
.L_16:
        /*005c*/ 	.word	0x00000070


	//   ....[1]....
        /*0060*/ 	.word	0x000005d0


	//----- nvinfo : EIATTR_CRS_STACK_SIZE
	.align		4
.L_17:
        /*0064*/ 	.byte	0x04, 0x1e
        /*0066*/ 	.short	(.L_19 - .L_18)
.L_18:
        /*0068*/ 	.word	0x00000000


	//----- nvinfo : EIATTR_CBANK_PARAM_SIZE
	.align		4
.L_19:
        /*006c*/ 	.byte	0x03, 0x19
        /*006e*/ 	.short	0x0020


	//----- nvinfo : EIATTR_PARAM_CBANK
	.align		4
        /*0070*/ 	.byte	0x04, 0x0a
        /*0072*/ 	.short	(.L_21 - .L_20)
	.align		4
.L_20:
        /*0074*/ 	.word	index@(.nv.constant0.backwardTanhKernel)
        /*0078*/ 	.short	0x0380
        /*007a*/ 	.short	0x0020


	//----- nvinfo : EIATTR_SW_WAR
	.align		4
.L_21:
        /*007c*/ 	.byte	0x04, 0x36
        /*007e*/ 	.short	(.L_23 - .L_22)
.L_22:
        /*0080*/ 	.word	0x00000008
.L_23:


//--------------------- .nv.callgraph             --------------------------
	.section	.nv.callgraph,"",@"SHT_CUDA_CALLGRAPH"
	.align	4
	.sectionentsize	8
	.align		4
        /*0000*/ 	.word	0x00000000
	.align		4
        /*0004*/ 	.word	0xffffffff
	.align		4
        /*0008*/ 	.word	0x00000000
	.align		4
        /*000c*/ 	.word	0xfffffffe
	.align		4
        /*0010*/ 	.word	0x00000000
	.align		4
        /*0014*/ 	.word	0xfffffffd
	.align		4
        /*0018*/ 	.word	0x00000000
	.align		4
        /*001c*/ 	.word	0xfffffffc


//--------------------- .text.backwardTanhKernel  --------------------------
	.section	.text.backwardTanhKernel,"ax",@progbits
	.align	128
        .global         backwardTanhKernel
        .type           backwardTanhKernel,@function
        .size           backwardTanhKernel,(.L_x_3 - backwardTanhKernel)
        .other          backwardTanhKernel,@"STO_CUDA_ENTRY STV_DEFAULT"
backwardTanhKernel:
.text.backwardTanhKernel:
[----:B------:R-:W-:Y:S01]  /*0000*/  LDC R1, c[0x0][0x37c] ;  /* 0x0000df00ff017b82 */ /* 0x000fe20000000800 */
[----:B------:R-:W0:Y:S01]  /*0010*/  S2R R0, SR_CTAID.X ;  /* 0x0000000000007919 */ /* 0x000e220000002500 */
[----:B------:R-:W0:Y:S01]  /*0020*/  LDCU UR4, c[0x0][0x360] ;  /* 0x00006c00ff0477ac */ /* 0x000e220008000800 */
[----:B------:R-:W0:Y:S01]  /*0030*/  S2R R3, SR_TID.X ;  /* 0x0000000000037919 */ /* 0x000e220000002100 */
[----:B------:R-:W1:Y:S01]  /*0040*/  LDCU UR5, c[0x0][0x380] ;  /* 0x00007000ff0577ac */ /* 0x000e620008000800 */
[----:B0-----:R-:W-:-:S05]  /*0050*/  IMAD R0, R0, UR4, R3 ;  /* 0x0000000400007c24 */ /* 0x001fca000f8e0203 */
[----:B-1----:R-:W-:-:S13]  /*0060*/  ISETP.GE.AND P0, PT, R0, UR5, PT ;  /* 0x0000000500007c0c */ /* 0x002fda000bf06270 */
[----:B------:R-:W-:Y:S05]  /*0070*/  @P0 EXIT ;  /* 0x000000000000094d */ /* 0x000fea0003800000 */
[----:B------:R-:W0:Y:S01]  /*0080*/  LDC.64 R4, c[0x0][0x388] ;  /* 0x0000e200ff047b82 */ /* 0x000e220000000a00 */
[----:B------:R-:W1:Y:S07]  /*0090*/  LDCU.64 UR4, c[0x0][0x358] ;  /* 0x00006b00ff0477ac */ /* 0x000e6e0008000a00 */
[----:B------:R-:W2:Y:S01]  /*00a0*/  LDC.64 R6, c[0x0][0x390] ;  /* 0x0000e400ff067b82 */ /* 0x000ea20000000a00 */
[----:B0-----:R-:W-:-:S05]  /*00b0*/  IMAD.WIDE R4, R0, 0x4, R4 ;  /* 0x0000000400047825 */ /* 0x001fca00078e0204 */
[----:B-1----:R-:W3:Y:S01]  /*00c0*/  LDG.E R2, desc[UR4][R4.64] ;  /* 0x0000000404027981 */ /* 0x002ee2000c1e1900 */
[----:B--2---:R-:W-:-:S05]  /*00d0*/  IMAD.WIDE R6, R0, 0x4, R6 ;  /* 0x0000000400067825 */ /* 0x004fca00078e0206 */
[----:B------:R0:W5:Y:S01]  /*00e0*/  LDG.E R3, desc[UR4][R6.64] ;  /* 0x0000000406037981 */ /* 0x000162000c1e1900 */
[----:B------:R-:W-:Y:S01]  /*00f0*/  BSSY.RECONVERGENT B0, `(.L_x_0) ;  /* 0x0000045000007945 */ /* 0x000fe20003800200 */
[----:B------:R-:W-:Y:S01]  /*0100*/  HFMA2 R8, -RZ, RZ, 1.875, 0 ;  /* 0x3f800000ff087431 */ /* 0x000fe200000001ff */
[----:B---3--:R-:W-:-:S13]  /*0110*/  FSETP.NEU.AND P0, PT, R2, 1, PT ;  /* 0x3f8000000200780b */ /* 0x008fda0003f0d000 */
[----:B0-----:R-:W-:Y:S05]  /*0120*/  @!P0 BRA `(.L_x_1) ;  /* 0x0000000400048947 */ /* 0x001fea0003800000 */
[----:B------:R-:W-:-:S13]  /*0130*/  FSETP.NAN.AND P0, PT, |R2|, |R2|, PT ;  /* 0x400000020200720b */ /* 0x000fda0003f08200 */
[----:B------:R-:W-:Y:S01]  /*0140*/  @P0 FADD R8, R2, 2 ;  /* 0x4000000002080421 */ /* 0x000fe20000000000 */
[----:B------:R-:W-:Y:S06]  /*0150*/  @P0 BRA `(.L_x_1) ;  /* 0x0000000000f80947 */ /* 0x000fec0003800000 */
[C---:B------:R-:W-:Y:S01]  /*0160*/  FMUL R5, |R2|.reuse, 16777216 ;  /* 0x4b80000002057820 */ /* 0x040fe20000400200 */
[----:B------:R-:W-:Y:S02]  /*0170*/  FSETP.GEU.AND P0, PT, |R2|, 1.175494350822287508e-38, PT ;  /* 0x008000000200780b */ /* 0x000fe40003f0e200 */
[----:B------:R-:W-:Y:S02]  /*0180*/  MOV R10, 0x3a2c32e4 ;  /* 0x3a2c32e4000a7802 */ /* 0x000fe40000000f00 */
[----:B------:R-:W-:-:S04]  /*0190*/  FSEL R5, R5, |R2|, !P0 ;  /* 0x4000000205057208 */ /* 0x000fc80004000000 */
[----:B------:R-:W-:-:S04]  /*01a0*/  IADD3 R4, PT, PT, R5, -0x3f3504f3, RZ ;  /* 0xc0cafb0d05047810 */ /* 0x000fc80007ffe0ff */
[----:B------:R-:W-:-:S04]  /*01b0*/  LOP3.LUT R4, R4, 0xff800000, RZ, 0xc0, !PT ;  /* 0xff80000004047812 */ /* 0x000fc800078ec0ff */
[-C--:B------:R-:W-:Y:S02]  /*01c0*/  IADD3 R5, PT, PT, R5, -R4.reuse, RZ ;  /* 0x8000000405057210 */ /* 0x080fe40007ffe0ff */
[----:B------:R-:W-:-:S03]  /*01d0*/  I2FP.F32.S32 R4, R4 ;  /* 0x0000000400047245 */ /* 0x000fc60000201400 */
[C---:B------:R-:W-:Y:S01]  /*01e0*/  FADD R7, R5.reuse, 1 ;  /* 0x3f80000005077421 */ /* 0x040fe20000000000 */
[----:B------:R-:W-:Y:S01]  /*01f0*/  FADD R6, R5, -1 ;  /* 0xbf80000005067421 */ /* 0x000fe20000000000 */
[----:B------:R-:W-:Y:S02]  /*0200*/  FSEL R5, RZ, -24, P0 ;  /* 0xc1c00000ff057808 */ /* 0x000fe40000000000 */
[----:B------:R-:W-:Y:S01]  /*0210*/  FSETP.NEU.AND P0, PT, |R2|, +INF , PT ;  /* 0x7f8000000200780b */ /* 0x000fe20003f0d200 */
[----:B------:R-:W-:Y:S01]  /*0220*/  FADD R8, R6, R6 ;  /* 0x0000000606087221 */ /* 0x000fe20000000000 */
[----:B------:R-:W0:Y:S01]  /*0230*/  MUFU.RCP R7, R7 ;  /* 0x0000000700077308 */ /* 0x000e220000001000 */
[----:B------:R-:W-:Y:S01]  /*0240*/  FFMA R4, R4, 1.1920928955078125e-07, R5 ;  /* 0x3400000004047823 */ /* 0x000fe20000000005 */
[----:B------:R-:W-:-:S13]  /*0250*/  FSETP.NEU.AND P0, PT, R2, RZ, P0 ;  /* 0x000000ff0200720b */ /* 0x000fda000070d000 */
[----:B------:R-:W-:Y:S01]  /*0260*/  @!P0 FADD R2, R2, R2 ;  /* 0x0000000202028221 */ /* 0x000fe20000000000 */
[----:B0-----:R-:W-:-:S04]  /*0270*/  FMUL R9, R7, R8 ;  /* 0x0000000807097220 */ /* 0x001fc80000400000 */
[----:B------:R-:W-:Y:S01]  /*0280*/  FADD R8, R6, -R9 ;  /* 0x8000000906087221 */ /* 0x000fe20000000000 */
[CC--:B------:R-:W-:Y:S01]  /*0290*/  FMUL R5, R9.reuse, R9.reuse ;  /* 0x0000000909057220 */ /* 0x0c0fe20000400000 */
[----:B------:R-:W-:Y:S02]  /*02a0*/  FFMA R13, R9, 1.4426950216293334961, R4 ;  /* 0x3fb8aa3b090d7823 */ /* 0x000fe40000000004 */
[----:B------:R-:W-:Y:S01]  /*02b0*/  FADD R11, R8, R8 ;  /* 0x00000008080b7221 */ /* 0x000fe20000000000 */
[C---:B------:R-:W-:Y:S01]  /*02c0*/  FFMA R8, R5.reuse, R10, 0.0032181653659790754318 ;  /* 0x3b52e7db05087423 */ /* 0x040fe2000000000a */
[----:B------:R-:W-:Y:S02]  /*02d0*/  FADD R4, R4, -R13 ;  /* 0x8000000d04047221 */ /* 0x000fe40000000000 */
[----:B------:R-:W-:Y:S01]  /*02e0*/  FFMA R6, R6, -R9, R11 ;  /* 0x8000000906067223 */ /* 0x000fe2000000000b */
[----:B------:R-:W-:Y:S01]  /*02f0*/  FFMA R8, R5, R8, 0.018033718690276145935 ;  /* 0x3c93bb7305087423 */ /* 0x000fe20000000008 */
[----:B------:R-:W-:-:S02]  /*0300*/  FFMA R11, R9, 1.4426950216293334961, R4 ;  /* 0x3fb8aa3b090b7823 */ /* 0x000fc40000000004 */
[----:B------:R-:W-:Y:S01]  /*0310*/  FMUL R6, R7, R6 ;  /* 0x0000000607067220 */ /* 0x000fe20000400000 */
[----:B------:R-:W-:-:S03]  /*0320*/  FFMA R8, R5, R8, 0.12022458761930465698 ;  /* 0x3df6384f05087423 */ /* 0x000fc60000000008 */
[----:B------:R-:W-:Y:S01]  /*0330*/  FFMA R4, R6, 1.4426950216293334961, R11 ;  /* 0x3fb8aa3b06047823 */ /* 0x000fe2000000000b */
[----:B------:R-:W-:-:S03]  /*0340*/  FMUL R8, R5, R8 ;  /* 0x0000000805087220 */ /* 0x000fc60000400000 */
[----:B------:R-:W-:Y:S01]  /*0350*/  FFMA R7, R9, 1.9251366722983220825e-08, R4 ;  /* 0x32a55e3409077823 */ /* 0x000fe20000000004 */
[----:B------:R-:W-:-:S04]  /*0360*/  FMUL R5, R8, 3 ;  /* 0x4040000008057820 */ /* 0x000fc80000400000 */
[----:B------:R-:W-:Y:S01]  /*0370*/  FFMA R5, R6, R5, R7 ;  /* 0x0000000506057223 */ /* 0x000fe20000000007 */
[----:B------:R-:W-:-:S03]  /*0380*/  HFMA2 R7, -RZ, RZ, 0.64013671875, -15.109375 ;  /* 0x391fcb8eff077431 */ /* 0x000fc600000001ff */
[----:B------:R-:W-:-:S04]  /*0390*/  FFMA R8, R9, R8, R5 ;  /* 0x0000000809087223 */ /* 0x000fc80000000005 */
[----:B------:R-:W-:-:S04]  /*03a0*/  FADD R4, R13, R8 ;  /* 0x000000080d047221 */ /* 0x000fc80000000000 */
[----:B------:R-:W-:Y:S01]  /*03b0*/  FMUL R5, R4, 2 ;  /* 0x4000000004057820 */ /* 0x000fe20000400000 */
[----:B------:R-:W-:-:S03]  /*03c0*/  FADD R13, -R13, R4 ;  /* 0x000000040d0d7221 */ /* 0x000fc60000000100 */
[----:B------:R-:W0:Y:S01]  /*03d0*/  FRND R6, R5 ;  /* 0x0000000500067307 */ /* 0x000e220000201000 */
[----:B------:R-:W-:Y:S01]  /*03e0*/  FADD R13, R8, -R13 ;  /* 0x8000000d080d7221 */ /* 0x000fe20000000000 */
[----:B------:R-:W-:Y:S01]  /*03f0*/  FFMA R4, R4, 2, -R5 ;  /* 0x4000000004047823 */ /* 0x000fe20000000805 */
[----:B------:R-:W-:-:S03]  /*0400*/  FSETP.GT.AND P2, PT, |R5|, 152, PT ;  /* 0x431800000500780b */ /* 0x000fc60003f44200 */
[----:B------:R-:W-:Y:S01]  /*0410*/  FFMA R13, R13, 2, R4 ;  /* 0x400000000d0d7823 */ /* 0x000fe20000000004 */
[----:B0-----:R-:W-:Y:S01]  /*0420*/  FADD R4, R5, -R6 ;  /* 0x8000000605047221 */ /* 0x001fe20000000000 */
[----:B------:R-:W-:-:S03]  /*0430*/  FSETP.GT.AND P1, PT, R6, RZ, PT ;  /* 0x000000ff0600720b */ /* 0x000fc60003f24000 */
[----:B------:R-:W-:Y:S01]  /*0440*/  FADD R4, R4, R13 ;  /* 0x0000000d04047221 */ /* 0x000fe20000000000 */
[----:B------:R-:W-:Y:S02]  /*0450*/  SEL R6, RZ, 0x83000000, P1 ;  /* 0x83000000ff067807 */ /* 0x000fe40000800000 */
[----:B------:R-:W-:Y:S01]  /*0460*/  FSETP.GEU.AND P1, PT, R5, RZ, PT ;  /* 0x000000ff0500720b */ /* 0x000fe20003f2e000 */
[----:B------:R-:W-:-:S03]  /*0470*/  FFMA R7, R4, R7, 0.0013391353422775864601 ;  /* 0x3aaf85ed04077423 */ /* 0x000fc60000000007 */
[----:B------:R-:W-:Y:S01]  /*0480*/  FSEL R8, RZ, +INF , !P1 ;  /* 0x7f800000ff087808 */ /* 0x000fe20004800000 */
[C---:B------:R-:W-:Y:S02]  /*0490*/  FFMA R9, R4.reuse, R7, 0.0096188392490148544312 ;  /* 0x3c1d985604097423 */ /* 0x040fe40000000007 */
[----:B------:R-:W0:Y:S02]  /*04a0*/  F2I.NTZ R7, R5 ;  /* 0x0000000500077305 */ /* 0x000e240000203100 */
[----:B------:R-:W-:-:S04]  /*04b0*/  FFMA R9, R4, R9, 0.055503588169813156128 ;  /* 0x3d6357bb04097423 */ /* 0x000fc80000000009 */
[----:B------:R-:W-:-:S04]  /*04c0*/  FFMA R9, R4, R9, 0.24022644758224487305 ;  /* 0x3e75fdec04097423 */ /* 0x000fc80000000009 */
[----:B------:R-:W-:Y:S01]  /*04d0*/  FFMA R11, R4, R9, 0.69314718246459960938 ;  /* 0x3f317218040b7423 */ /* 0x000fe20000000009 */
[----:B------:R-:W-:-:S03]  /*04e0*/  IADD3 R9, PT, PT, R6, 0x7f000000, RZ ;  /* 0x7f00000006097810 */ /* 0x000fc60007ffe0ff */
[----:B------:R-:W-:Y:S01]  /*04f0*/  FFMA R4, R4, R11, 1 ;  /* 0x3f80000004047423 */ /* 0x000fe2000000000b */
[----:B0-----:R-:W-:-:S03]  /*0500*/  LEA R7, R7, -R6, 0x17 ;  /* 0x8000000607077211 */ /* 0x001fc600078eb8ff */
[----:B------:R-:W-:-:S04]  /*0510*/  FMUL R4, R9, R4 ;  /* 0x0000000409047220 */ /* 0x000fc80000400000 */
[----:B------:R-:W-:Y:S01]  /*0520*/  @!P2 FMUL R8, R7, R4 ;  /* 0x000000040708a220 */ /* 0x000fe20000400000 */
[----:B------:R-:W-:-:S07]  /*0530*/  @!P0 LOP3.LUT R8, R2, 0x7fffffff, RZ, 0xc0, !PT ;  /* 0x7fffffff02088812 */ /* 0x000fce00078ec0ff */
.L_x_1:
[----:B------:R-:W-:Y:S05]  /*0540*/  BSYNC.RECONVERGENT B0 ;  /* 0x0000000000007941 */ /* 0x000fea0003800200 */
.L_x_0:
[----:B------:R-:W0:Y:S01]  /*0550*/  F2F.F64.F32 R4, R8 ;  /* 0x0000000800047310 */ /* 0x000e220000201800 */
[----:B------:R-:W1:Y:S07]  /*0560*/  LDC.64 R6, c[0x0][0x398] ;  /* 0x0000e600ff067b82 */ /* 0x000e6e0000000a00 */
[----:B-----5:R-:W2:Y:S01]  /*0570*/  F2F.F64.F32 R2, R3 ;  /* 0x0000000300027310 */ /* 0x020ea20000201800 */
[----:B0-----:R-:W-:-:S08]  /*0580*/  DADD R4, -R4, 1 ;  /* 0x3ff0000004047429 */ /* 0x001fd00000000100 */
[----:B--2---:R-:W-:Y:S01]  /*0590*/  DMUL R4, R4, R2 ;  /* 0x0000000204047228 */ /* 0x004fe20000000000 */
[----:B-1----:R-:W-:-:S09]  /*05a0*/  IMAD.WIDE R6, R0, 0x4, R6 ;  /* 0x0000000400067825 */ /* 0x002fd200078e0206 */
[----:B------:R-:W0:Y:S02]  /*05b0*/  F2F.F32.F64 R5, R4 ;  /* 0x0000000400057310 */ /* 0x000e240000301000 */
[----:B0-----:R-:W-:Y:S01]  /*05c0*/  STG.E desc[UR4][R6.64], R5 ;  /* 0x0000000506007986 */ /* 0x001fe2000c101904 */
[----:B------:R-:W-:Y:S05]  /*05d0*/  EXIT ;  /* 0x000000000000794d */ /* 0x000fea0003800000 */
.L_x_2:
[----:B------:R-:W-:-:S00]  /*05e0*/  BRA `(.L_x_2) ;  /* 0xfffffffc00fc7947 */ /* 0x000fc0000383ffff */
[----:B------:R-:W-:-:S00]  /*05f0*/  NOP ;  /* 0x0000000000007918 */ /* 0x000fc00000000000 */
        /* <DEDUP_REMOVED lines=8> */
.L_x_3:


//--------------------- .nv.shared.reserved.0     --------------------------
	.section	.nv.shared.reserved.0,"aw",@nobits
	.weak		__nv_reservedSMEM_offset_0_alias
	.size		__nv_reservedSMEM_offset_0_alias, 0, 64
	.other		__nv_reservedSMEM_offset_0_alias,@"STO_CUDA_RESERVED_SHARED STV_DEFAULT"
__nv_reservedSMEM_offset_0_alias:
	.zero		0
	.zero		64


//--------------------- .nv.constant0.backwardTanhKernel --------------------------
	.section	.nv.constant0.backwardTanhKernel,"a",@progbits
	.sectionflags	@""
	.align	4
.nv.constant0.backwardTanhKernel:
	.zero		928


//--------------------- SYMBOLS --------------------------

	.type		.nv.reservedSmem.offset0,@object
	.size		.nv.reservedSmem.offset0,0x4
